	.headerflags	@"EF_CUDA_TEXMODE_UNIFIED EF_CUDA_64BIT_ADDRESS EF_CUDA_ACCELERATORS EF_CUDA_SM90 EF_CUDA_VIRTUAL_SM(EF_CUDA_SM90)"
	.elftype	@"ET_EXEC"


//--------------------- .nv.info                  --------------------------
	.section	.nv.info,"",@"SHT_CUDA_INFO"
	.align	4


	//----- nvinfo : EIATTR_REGCOUNT
	.align		4
        /*0000*/ 	.byte	0x04, 0x2f
        /*0002*/ 	.short	(.L_2 - .L_1)
	.align		4
.L_1:
        /*0004*/ 	.word	index@(triton_poi_fused_leaky_relu_4)
        /*0008*/ 	.word	0x00000020


	//----- nvinfo : EIATTR_MIN_STACK_SIZE
	.align		4
.L_2:
        /*000c*/ 	.byte	0x04, 0x12
        /*000e*/ 	.short	(.L_4 - .L_3)
	.align		4
.L_3:
        /*0010*/ 	.word	index@(triton_poi_fused_leaky_relu_4)
        /*0014*/ 	.word	0x00000000


	//----- nvinfo : EIATTR_FRAME_SIZE
	.align		4
.L_4:
        /*0018*/ 	.byte	0x04, 0x11
        /*001a*/ 	.short	(.L_6 - .L_5)
	.align		4
.L_5:
        /*001c*/ 	.word	index@(triton_poi_fused_leaky_relu_4)
        /*0020*/ 	.word	0x00000000


	//----- nvinfo : EIATTR_MIN_STACK_SIZE
	.align		4
.L_6:
        /*0024*/ 	.byte	0x04, 0x12
        /*0026*/ 	.short	(.L_8 - .L_7)
	.align		4
.L_7:
        /*0028*/ 	.word	index@(triton_poi_fused_leaky_relu_4)
        /*002c*/ 	.word	0x00000000
.L_8:


//--------------------- .nv.info.triton_poi_fused_leaky_relu_4 --------------------------
	.section	.nv.info.triton_poi_fused_leaky_relu_4,"",@"SHT_CUDA_INFO"
	.sectionflags	@""
	.align	4


	//----- nvinfo : EIATTR_CUDA_API_VERSION
	.align		4
        /*0000*/ 	.byte	0x04, 0x37
        /*0002*/ 	.short	(.L_10 - .L_9)
.L_9:
        /*0004*/ 	.word	0x0000007c


	//----- nvinfo : EIATTR_KPARAM_INFO
	.align		4
.L_10:
        /*0008*/ 	.byte	0x04, 0x17
        /*000a*/ 	.short	(.L_12 - .L_11)
.L_11:
        /*000c*/ 	.word	0x00000000
        /*0010*/ 	.short	0x0005
        /*0012*/ 	.short	0x0024
        /*0014*/ 	.byte	0x00, 0xf0, 0x11, 0x00


	//----- nvinfo : EIATTR_KPARAM_INFO
	.align		4
.L_12:
        /*0018*/ 	.byte	0x04, 0x17
        /*001a*/ 	.short	(.L_14 - .L_13)
.L_13:
        /*001c*/ 	.word	0x00000000
        /*0020*/ 	.short	0x0004
        /*0022*/ 	.short	0x0020
        /*0024*/ 	.byte	0x00, 0xf0, 0x11, 0x00


	//----- nvinfo : EIATTR_KPARAM_INFO
	.align		4
.L_14:
        /*0028*/ 	.byte	0x04, 0x17
        /*002a*/ 	.short	(.L_16 - .L_15)
.L_15:
        /*002c*/ 	.word	0x00000000
        /*0030*/ 	.short	0x0003
        /*0032*/ 	.short	0x0018
        /*0034*/ 	.byte	0x00, 0xf4, 0x21, 0x00


	//----- nvinfo : EIATTR_KPARAM_INFO
	.align		4
.L_16:
        /*0038*/ 	.byte	0x04, 0x17
        /*003a*/ 	.short	(.L_18 - .L_17)
.L_17:
        /*003c*/ 	.word	0x00000000
        /*0040*/ 	.short	0x0002
        /*0042*/ 	.short	0x0010
        /*0044*/ 	.byte	0x00, 0xf4, 0x21, 0x00


	//----- nvinfo : EIATTR_KPARAM_INFO
	.align		4
.L_18:
        /*0048*/ 	.byte	0x04, 0x17
        /*004a*/ 	.short	(.L_20 - .L_19)
.L_19:
        /*004c*/ 	.word	0x00000000
        /*0050*/ 	.short	0x0001
        /*0052*/ 	.short	0x0008
        /*0054*/ 	.byte	0x00, 0xf4, 0x21, 0x00


	//----- nvinfo : EIATTR_KPARAM_INFO
	.align		4
.L_20:
        /*0058*/ 	.byte	0x04, 0x17
        /*005a*/ 	.short	(.L_22 - .L_21)
.L_21:
        /*005c*/ 	.word	0x00000000
        /*0060*/ 	.short	0x0000
        /*0062*/ 	.short	0x0000
        /*0064*/ 	.byte	0x00, 0xf4, 0x21, 0x00


	//----- nvinfo : EIATTR_SPARSE_MMA_MASK
	.align		4
.L_22:
        /*0068*/ 	.byte	0x03, 0x50
        /*006a*/ 	.short	0x0000


	//----- nvinfo : EIATTR_MAXREG_COUNT
	.align		4
        /*006c*/ 	.byte	0x03, 0x1b
        /*006e*/ 	.short	0x00ff


	//----- nvinfo : EIATTR_EXIT_INSTR_OFFSETS
	.align		4
        /*0070*/ 	.byte	0x04, 0x1c
        /*0072*/ 	.short	(.L_24 - .L_23)


	//   ....[0]....
.L_23:
        /*0074*/ 	.word	0x00000a00


	//   ....[1]....
        /*0078*/ 	.word	0x00000a50


	//----- nvinfo : EIATTR_REQNTID
	.align		4
.L_24:
        /*007c*/ 	.byte	0x04, 0x10
        /*007e*/ 	.short	(.L_26 - .L_25)
.L_25:
        /*0080*/ 	.word	0x00000080
        /*0084*/ 	.word	0x00000001
        /*0088*/ 	.word	0x00000001


	//----- nvinfo : EIATTR_CBANK_PARAM_SIZE
	.align		4
.L_26:
        /*008c*/ 	.byte	0x03, 0x19
        /*008e*/ 	.short	0x0028


	//----- nvinfo : EIATTR_PARAM_CBANK
	.align		4
        /*0090*/ 	.byte	0x04, 0x0a
        /*0092*/ 	.short	(.L_28 - .L_27)
	.align		4
.L_27:
        /*0094*/ 	.word	index@(.nv.constant0.triton_poi_fused_leaky_relu_4)
        /*0098*/ 	.short	0x0210
        /*009a*/ 	.short	0x0028


	//----- nvinfo : EIATTR_SW_WAR
	.align		4
.L_28:
        /*009c*/ 	.byte	0x04, 0x36
        /*009e*/ 	.short	(.L_30 - .L_29)
.L_29:
        /*00a0*/ 	.word	0x00000008
.L_30:


//--------------------- .nv.callgraph             --------------------------
	.section	.nv.callgraph,"",@"SHT_CUDA_CALLGRAPH"
	.align	4
	.sectionentsize	8
	.align		4
        /*0000*/ 	.word	0x00000000
	.align		4
        /*0004*/ 	.word	0xffffffff
	.align		4
        /*0008*/ 	.word	0x00000000
	.align		4
        /*000c*/ 	.word	0xfffffffe
	.align		4
        /*0010*/ 	.word	0x00000000
	.align		4
        /*0014*/ 	.word	0xfffffffd
	.align		4
        /*0018*/ 	.word	0x00000000
	.align		4
        /*001c*/ 	.word	0xfffffffc


//--------------------- .nv.constant4             --------------------------
	.section	.nv.constant4,"a",@progbits
	.align	8
	.align		8
.nv.constant4:
        /*0000*/ 	.dword	_$_str


//--------------------- .text.triton_poi_fused_leaky_relu_4 --------------------------
	.section	.text.triton_poi_fused_leaky_relu_4,"ax",@progbits
	.sectionflags	@"SHF_BARRIERS=1"
	.align	128
        .global         triton_poi_fused_leaky_relu_4
        .type           triton_poi_fused_leaky_relu_4,@function
        .size           triton_poi_fused_leaky_relu_4,(.L_x_1 - triton_poi_fused_leaky_relu_4)
        .other          triton_poi_fused_leaky_relu_4,@"STO_CUDA_ENTRY STV_DEFAULT"
triton_poi_fused_leaky_relu_4:
.text.triton_poi_fused_leaky_relu_4:
[----:B------:R-:W0:Y:S01]  /*0000*/  LDC R1, c[0x0][0x28] ;  /* 0x00000a00ff017b82 */ /* 0x000e220000000800 */
[----:B------:R-:W1:Y:S07]  /*0010*/  S2R R25, SR_TID.X ;  /* 0x0000000000197919 */ /* 0x000e6e0000002100 */
[----:B------:R-:W2:Y:S01]  /*0020*/  LDC.64 R22, c[0x0][0x210] ;  /* 0x00008400ff167b82 */ /* 0x000ea20000000a00 */
[----:B------:R-:W-:Y:S01]  /*0030*/  ULDC.64 UR6, c[0x0][0x208] ;  /* 0x0000820000067ab9 */ /* 0x000fe20000000a00 */
[----:B------:R-:W3:Y:S01]  /*0040*/  S2R R0, SR_CTAID.Y ;  /* 0x0000000000007919 */ /* 0x000ee20000002600 */
[----:B------:R-:W4:Y:S05]  /*0050*/  S2R R4, SR_CTAID.X ;  /* 0x0000000000047919 */ /* 0x000f2a0000002500 */
[----:B------:R-:W5:Y:S08]  /*0060*/  LDC.64 R20, c[0x0][0x218] ;  /* 0x00008600ff147b82 */ /* 0x000f700000000a00 */
[----:B------:R-:W5:Y:S01]  /*0070*/  LDC.64 R28, c[0x0][0x220] ;  /* 0x00008800ff1c7b82 */ /* 0x000f620000000a00 */
[----:B-1----:R-:W-:Y:S01]  /*0080*/  SHF.R.U32.HI R3, RZ, 0x3, R25 ;  /* 0x00000003ff037819 */ /* 0x002fe20000011619 */
[----:B------:R-:W-:-:S02]  /*0090*/  IMAD.SHL.U32 R25, R25, 0x4, RZ ;  /* 0x0000000419197824 */ /* 0x000fc400078e00ff */
[----:B---3--:R-:W-:Y:S01]  /*00a0*/  IMAD.SHL.U32 R2, R0, 0x20, RZ ;  /* 0x0000002000027824 */ /* 0x008fe200078e00ff */
[----:B------:R-:W-:Y:S02]  /*00b0*/  SHF.R.S32.HI R12, RZ, 0x1a, R0 ;  /* 0x0000001aff0c7819 */ /* 0x000fe40000011400 */
[----:B------:R-:W-:Y:S01]  /*00c0*/  SGXT.U32 R3, R3, 0x4 ;  /* 0x000000040303781a */ /* 0x000fe20000000000 */
[----:B----4-:R-:W-:Y:S01]  /*00d0*/  IMAD.SHL.U32 R0, R4, 0x20, RZ ;  /* 0x0000002004007824 */ /* 0x010fe200078e00ff */
[----:B------:R-:W-:Y:S02]  /*00e0*/  SGXT R12, R12, 0x1 ;  /* 0x000000010c0c781a */ /* 0x000fe40000000200 */
[----:B------:R-:W-:Y:S02]  /*00f0*/  LOP3.LUT R9, R2, 0x10, R3, 0xfe, !PT ;  /* 0x0000001002097812 */ /* 0x000fe400078efe03 */
[----:B------:R-:W-:Y:S02]  /*0100*/  LOP3.LUT R26, R0, 0x1c, R25, 0xf8, !PT ;  /* 0x0000001c001a7812 */ /* 0x000fe400078ef819 */
[----:B------:R-:W-:-:S02]  /*0110*/  LEA.HI R5, R12, R9, RZ, 0x4 ;  /* 0x000000090c057211 */ /* 0x000fc400078f20ff */
[----:B------:R-:W-:Y:S01]  /*0120*/  ISETP.GE.AND P0, PT, R26, 0x80, PT ;  /* 0x000000801a00780c */ /* 0x000fe20003f06270 */
[----:B------:R-:W-:Y:S02]  /*0130*/  IMAD R15, R9, 0x80, R26 ;  /* 0x00000080090f7824 */ /* 0x000fe400078e021a */
[----:B------:R-:W-:Y:S01]  /*0140*/  IMAD.SHL.U32 R7, R5, 0x8, RZ ;  /* 0x0000000805077824 */ /* 0x000fe200078e00ff */
[----:B------:R-:W-:Y:S02]  /*0150*/  ISETP.LT.AND P1, PT, R9, 0x40, !P0 ;  /* 0x000000400900780c */ /* 0x000fe40004721270 */
[----:B------:R-:W-:Y:S02]  /*0160*/  CS2R R4, SRZ ;  /* 0x0000000000047805 */ /* 0x000fe4000001ff00 */
[----:B------:R-:W-:Y:S01]  /*0170*/  CS2R R8, SRZ ;  /* 0x0000000000087805 */ /* 0x000fe2000001ff00 */
[----:B--2---:R-:W-:Y:S01]  /*0180*/  IMAD.WIDE R14, R15, 0x4, R22 ;  /* 0x000000040f0e7825 */ /* 0x004fe200078e0216 */
[----:B------:R-:W-:-:S02]  /*0190*/  LOP3.LUT R11, R7, 0xffffff80, RZ, 0xc0, !PT ;  /* 0xffffff80070b7812 */ /* 0x000fc400078ec0ff */
[----:B------:R-:W-:-:S03]  /*01a0*/  CS2R R6, SRZ ;  /* 0x0000000000067805 */ /* 0x000fc6000001ff00 */
[----:B------:R-:W-:Y:S01]  /*01b0*/  IMAD.IADD R24, R26, 0x1, R11 ;  /* 0x000000011a187824 */ /* 0x000fe200078e020b */
[----:B------:R-:W-:-:S03]  /*01c0*/  CS2R R10, SRZ ;  /* 0x00000000000a7805 */ /* 0x000fc6000001ff00 */
[----:B-----5:R-:W-:Y:S01]  /*01d0*/  IMAD.WIDE R16, R24, 0x4, R20 ;  /* 0x0000000418107825 */ /* 0x020fe200078e0214 */
[----:B------:R1:W2:Y:S04]  /*01e0*/  @P1 LDG.E.EL.128 R4, desc[UR6][R14.64] ;  /* 0x000000060e041981 */ /* 0x0002a8000c2e1d00 */
[----:B------:R3:W2:Y:S01]  /*01f0*/  @P1 LDG.E.EL.128 R8, desc[UR6][R16.64] ;  /* 0x0000000610081981 */ /* 0x0006a2000c2e1d00 */
[----:B------:R-:W-:-:S04]  /*0200*/  LOP3.LUT R13, R2, R3, RZ, 0xfc, !PT ;  /* 0x00000003020d7212 */ /* 0x000fc800078efcff */
[----:B------:R-:W-:Y:S01]  /*0210*/  LEA.HI R12, R12, R13, RZ, 0x4 ;  /* 0x0000000d0c0c7211 */ /* 0x000fe200078f20ff */
[C---:B------:R-:W-:Y:S01]  /*0220*/  IMAD R19, R13.reuse, 0x80, R26 ;  /* 0x000000800d137824 */ /* 0x040fe200078e021a */
[----:B------:R-:W-:Y:S02]  /*0230*/  ISETP.LT.AND P0, PT, R13, 0x40, !P0 ;  /* 0x000000400d00780c */ /* 0x000fe40004701270 */
[----:B-1----:R-:W-:Y:S01]  /*0240*/  CS2R R14, SRZ ;  /* 0x00000000000e7805 */ /* 0x002fe2000001ff00 */
[----:B------:R-:W-:Y:S01]  /*0250*/  IMAD.SHL.U32 R18, R12, 0x8, RZ ;  /* 0x000000080c127824 */ /* 0x000fe200078e00ff */
[----:B------:R-:W-:Y:S01]  /*0260*/  CS2R R12, SRZ ;  /* 0x00000000000c7805 */ /* 0x000fe2000001ff00 */
[----:B------:R-:W-:-:S03]  /*0270*/  IMAD.WIDE R22, R19, 0x4, R22 ;  /* 0x0000000413167825 */ /* 0x000fc600078e0216 */
[----:B---3--:R-:W-:Y:S02]  /*0280*/  LOP3.LUT R17, R18, 0xffffff80, RZ, 0xc0, !PT ;  /* 0xffffff8012117812 */ /* 0x008fe400078ec0ff */
[----:B------:R-:W-:-:S03]  /*0290*/  CS2R R18, SRZ ;  /* 0x0000000000127805 */ /* 0x000fc6000001ff00 */
[----:B------:R-:W-:Y:S01]  /*02a0*/  IMAD.IADD R26, R26, 0x1, R17 ;  /* 0x000000011a1a7824 */ /* 0x000fe200078e0211 */
[----:B------:R-:W-:Y:S01]  /*02b0*/  CS2R R16, SRZ ;  /* 0x0000000000107805 */ /* 0x000fe2000001ff00 */
[----:B------:R1:W3:Y:S02]  /*02c0*/  @P0 LDG.E.EL.128 R12, desc[UR6][R22.64] ;  /* 0x00000006160c0981 */ /* 0x0002e4000c2e1d00 */
[----:B------:R-:W-:-:S05]  /*02d0*/  IMAD.WIDE R20, R26, 0x4, R20 ;  /* 0x000000041a147825 */ /* 0x000fca00078e0214 */
[----:B------:R4:W3:Y:S01]  /*02e0*/  @P0 LDG.E.EL.128 R16, desc[UR6][R20.64] ;  /* 0x0000000614100981 */ /* 0x0008e2000c2e1d00 */
[----:B0-----:R-:W-:Y:S01]  /*02f0*/  IMAD.WIDE R26, R26, 0x4, R28 ;  /* 0x000000041a1a7825 */ /* 0x001fe200078e021c */
[----:B-1----:R-:W-:Y:S02]  /*0300*/  CS2R R22, SRZ ;  /* 0x0000000000167805 */ /* 0x002fe4000001ff00 */
[----:B----4-:R-:W-:-:S06]  /*0310*/  CS2R R20, SRZ ;  /* 0x0000000000147805 */ /* 0x010fcc000001ff00 */
[----:B------:R-:W4:Y:S01]  /*0320*/  @P0 LDG.E.EL.128 R20, desc[UR6][R26.64] ;  /* 0x000000061a140981 */ /* 0x000f22000c2e1d00 */
[----:B------:R-:W-:-:S04]  /*0330*/  IMAD.WIDE R28, R24, 0x4, R28 ;  /* 0x00000004181c7825 */ /* 0x000fc800078e021c */
[----:B--2---:R-:W-:Y:S01]  /*0340*/  FADD R11, -R11, R7 ;  /* 0x000000070b0b7221 */ /* 0x004fe20000000100 */
[----:B------:R-:W-:Y:S01]  /*0350*/  FADD R10, -R10, R6 ;  /* 0x000000060a0a7221 */ /* 0x000fe20000000100 */
[----:B------:R-:W-:Y:S01]  /*0360*/  FADD R9, -R9, R5 ;  /* 0x0000000509097221 */ /* 0x000fe20000000100 */
[----:B------:R-:W-:Y:S01]  /*0370*/  FADD R8, -R8, R4 ;  /* 0x0000000408087221 */ /* 0x000fe20000000100 */
[----:B------:R-:W-:Y:S02]  /*0380*/  CS2R R4, SRZ ;  /* 0x0000000000047805 */ /* 0x000fe4000001ff00 */
[----:B------:R-:W-:-:S06]  /*0390*/  CS2R R6, SRZ ;  /* 0x0000000000067805 */ /* 0x000fcc000001ff00 */
[----:B------:R0:W2:Y:S01]  /*03a0*/  @P1 LDG.E.EL.128 R4, desc[UR6][R28.64] ;  /* 0x000000061c041981 */ /* 0x0000a2000c2e1d00 */
[----:B---3--:R-:W-:Y:S01]  /*03b0*/  FADD R17, -R17, R13 ;  /* 0x0000000d11117221 */ /* 0x008fe20000000100 */
[----:B------:R-:W-:-:S04]  /*03c0*/  IMAD.MOV.U32 R13, RZ, RZ, 0x3d800000 ;  /* 0x3d800000ff0d7424 */ /* 0x000fc800078e00ff */
[-C--:B----4-:R-:W-:Y:S02]  /*03d0*/  FFMA R24, R21, R13.reuse, 9.9999997473787516356e-06 ;  /* 0x3727c5ac15187423 */ /* 0x090fe4000000000d */
[----:B------:R-:W1:Y:S01]  /*03e0*/  S2R R21, SR_TID.X ;  /* 0x0000000000157919 */ /* 0x000e620000002100 */
[-C--:B------:R-:W-:Y:S01]  /*03f0*/  FFMA R23, R23, R13.reuse, 9.9999997473787516356e-06 ;  /* 0x3727c5ac17177423 */ /* 0x080fe2000000000d */
[-C--:B------:R-:W-:Y:S01]  /*0400*/  FFMA R20, R20, R13.reuse, 9.9999997473787516356e-06 ;  /* 0x3727c5ac14147423 */ /* 0x080fe2000000000d */
[----:B------:R-:W3:Y:S04]  /*0410*/  S2UR UR5, SR_CgaCtaId ;  /* 0x00000000000579c3 */ /* 0x000ee80000008800 */
[----:B------:R-:W-:Y:S01]  /*0420*/  MUFU.RSQ R23, R23 ;  /* 0x0000001700177308 */ /* 0x000fe20000001400 */
[----:B------:R-:W-:-:S07]  /*0430*/  FFMA R22, R22, R13, 9.9999997473787516356e-06 ;  /* 0x3727c5ac16167423 */ /* 0x000fce000000000d */
[----:B------:R-:W4:Y:S08]  /*0440*/  MUFU.RSQ R20, R20 ;  /* 0x0000001400147308 */ /* 0x000f300000001400 */
[----:B------:R-:W5:Y:S01]  /*0450*/  MUFU.RSQ R24, R24 ;  /* 0x0000001800187308 */ /* 0x000f620000001400 */
[----:B------:R-:W-:Y:S01]  /*0460*/  FADD R12, -R16, R12 ;  /* 0x0000000c100c7221 */ /* 0x000fe20000000100 */
[----:B------:R-:W-:-:S06]  /*0470*/  UMOV UR4, 0x400 ;  /* 0x0000040000047882 */ /* 0x000fcc0000000000 */
[----:B------:R-:W1:Y:S01]  /*0480*/  MUFU.RSQ R22, R22 ;  /* 0x0000001600167308 */ /* 0x000e620000001400 */
[----:B----4-:R-:W-:Y:S01]  /*0490*/  FMUL R20, R20, R12 ;  /* 0x0000000c14147220 */ /* 0x010fe20000400000 */
[----:B---3--:R-:W-:Y:S01]  /*04a0*/  UPRMT UR4, UR5, 0x654, UR4 ;  /* 0x0000065405047896 */ /* 0x008fe20008000004 */
[----:B0-----:R-:W-:Y:S01]  /*04b0*/  FADD R29, -R18, R14 ;  /* 0x0000000e121d7221 */ /* 0x001fe20000000100 */
[----:B-----5:R-:W-:-:S05]  /*04c0*/  FMUL R17, R24, R17 ;  /* 0x0000001118117220 */ /* 0x020fca0000400000 */
[----:B------:R-:W-:Y:S01]  /*04d0*/  FSETP.GT.AND P5, PT, R17, RZ, PT ;  /* 0x000000ff1100720b */ /* 0x000fe20003fa4000 */
[----:B-1----:R-:W-:Y:S01]  /*04e0*/  FMUL R22, R22, R29 ;  /* 0x0000001d16167220 */ /* 0x002fe20000400000 */
[----:B------:R-:W-:-:S04]  /*04f0*/  FSETP.GT.AND P6, PT, R20, RZ, PT ;  /* 0x000000ff1400720b */ /* 0x000fc80003fc4000 */
[----:B------:R-:W-:-:S07]  /*0500*/  FSETP.GT.AND P0, PT, R22, RZ, PT ;  /* 0x000000ff1600720b */ /* 0x000fce0003f04000 */
[----:B------:R-:W-:Y:S02]  /*0510*/  @!P5 FMUL R17, R17, 0.20000000298023223877 ;  /* 0x3e4ccccd1111d820 */ /* 0x000fe40000400000 */
[----:B------:R-:W-:-:S04]  /*0520*/  @!P6 FMUL R20, R20, 0.20000000298023223877 ;  /* 0x3e4ccccd1414e820 */ /* 0x000fc80000400000 */
[----:B------:R-:W-:Y:S01]  /*0530*/  @!P0 FMUL R22, R22, 0.20000000298023223877 ;  /* 0x3e4ccccd16168820 */ /* 0x000fe20000400000 */
[----:B------:R-:W-:-:S04]  /*0540*/  LOP3.LUT R2, R2, 0x1c, R25, 0xf8, !PT ;  /* 0x0000001c02027812 */ /* 0x000fc800078ef819 */
[----:B------:R-:W-:Y:S01]  /*0550*/  ISETP.GE.AND P0, PT, R2, 0x40, PT ;  /* 0x000000400200780c */ /* 0x000fe20003f06270 */
[-C--:B--2---:R-:W-:Y:S01]  /*0560*/  FFMA R27, R4, R13.reuse, 9.9999997473787516356e-06 ;  /* 0x3727c5ac041b7423 */ /* 0x084fe2000000000d */
[-C--:B------:R-:W-:Y:S01]  /*0570*/  FFMA R4, R5, R13.reuse, 9.9999997473787516356e-06 ;  /* 0x3727c5ac05047423 */ /* 0x080fe2000000000d */
[----:B------:R-:W-:-:S05]  /*0580*/  FFMA R5, R6, R13, 9.9999997473787516356e-06 ;  /* 0x3727c5ac06057423 */ /* 0x000fca000000000d */
[----:B------:R-:W0:Y:S01]  /*0590*/  MUFU.RSQ R4, R4 ;  /* 0x0000000400047308 */ /* 0x000e220000001400 */
[----:B------:R-:W-:Y:S01]  /*05a0*/  FADD R6, -R19, R15 ;  /* 0x0000000f13067221 */ /* 0x000fe20000000100 */
[----:B------:R-:W-:-:S03]  /*05b0*/  FFMA R7, R7, R13, 9.9999997473787516356e-06 ;  /* 0x3727c5ac07077423 */ /* 0x000fc6000000000d */
[----:B------:R-:W-:-:S03]  /*05c0*/  FMUL R23, R23, R6 ;  /* 0x0000000617177220 */ /* 0x000fc60000400000 */
[----:B------:R-:W1:Y:S01]  /*05d0*/  MUFU.RSQ R5, R5 ;  /* 0x0000000500057308 */ /* 0x000e620000001400 */
[----:B------:R-:W-:-:S07]  /*05e0*/  IMAD.SHL.U32 R6, R21, 0x80, RZ ;  /* 0x0000008015067824 */ /* 0x000fce00078e00ff */
[----:B------:R-:W2:Y:S01]  /*05f0*/  MUFU.RSQ R27, R27 ;  /* 0x0000001b001b7308 */ /* 0x000ea20000001400 */
[----:B0-----:R-:W-:Y:S01]  /*0600*/  FMUL R12, R4, R9 ;  /* 0x00000009040c7220 */ /* 0x001fe20000400000 */
[----:B------:R-:W-:-:S06]  /*0610*/  LOP3.LUT R6, R6, 0x380, RZ, 0xc0, !PT ;  /* 0x0000038006067812 */ /* 0x000fcc00078ec0ff */
[----:B------:R-:W0:Y:S01]  /*0620*/  MUFU.RSQ R4, R7 ;  /* 0x0000000700047308 */ /* 0x000e220000001400 */
[C---:B------:R-:W-:Y:S01]  /*0630*/  LOP3.LUT R14, R6.reuse, 0x40, RZ, 0xfc, !PT ;  /* 0x00000040060e7812 */ /* 0x040fe200078efcff */
[----:B-1----:R-:W-:Y:S01]  /*0640*/  FMUL R10, R5, R10 ;  /* 0x0000000a050a7220 */ /* 0x002fe20000400000 */
[----:B------:R-:W-:Y:S02]  /*0650*/  LOP3.LUT R5, R6, R3, RZ, 0xfc, !PT ;  /* 0x0000000306057212 */ /* 0x000fe400078efcff */
[----:B------:R-:W-:Y:S01]  /*0660*/  LEA.HI R14, R14, UR4, RZ, 0x1f ;  /* 0x000000040e0e7c11 */ /* 0x000fe2000f8ff8ff */
[----:B--2---:R-:W-:Y:S01]  /*0670*/  FMUL R27, R27, R8 ;  /* 0x000000081b1b7220 */ /* 0x004fe20000400000 */
[----:B------:R-:W-:-:S03]  /*0680*/  FSETP.GT.AND P1, PT, R23, RZ, PT ;  /* 0x000000ff1700720b */ /* 0x000fc60003f24000 */
[----:B------:R-:W-:Y:S01]  /*0690*/  IMAD R19, R5, 0x4, R14 ;  /* 0x0000000405137824 */ /* 0x000fe200078e020e */
[----:B------:R-:W-:Y:S02]  /*06a0*/  LOP3.LUT R9, R6, 0x20, RZ, 0xfc, !PT ;  /* 0x0000002006097812 */ /* 0x000fe400078efcff */
[----:B------:R-:W-:Y:S01]  /*06b0*/  FSETP.GT.AND P2, PT, R27, RZ, PT ;  /* 0x000000ff1b00720b */ /* 0x000fe20003f44000 */
[----:B0-----:R-:W-:Y:S01]  /*06c0*/  FMUL R14, R4, R11 ;  /* 0x0000000b040e7220 */ /* 0x001fe20000400000 */
[----:B------:R-:W-:Y:S02]  /*06d0*/  FSETP.GT.AND P3, PT, R12, RZ, PT ;  /* 0x000000ff0c00720b */ /* 0x000fe40003f64000 */
[----:B------:R-:W-:Y:S02]  /*06e0*/  LEA.HI R8, R6, UR4, RZ, 0x1f ;  /* 0x0000000406087c11 */ /* 0x000fe4000f8ff8ff */
[----:B------:R-:W-:Y:S02]  /*06f0*/  FSETP.GT.AND P4, PT, R10, RZ, PT ;  /* 0x000000ff0a00720b */ /* 0x000fe40003f84000 */
[----:B------:R-:W-:-:S02]  /*0700*/  LOP3.LUT R15, R6, 0x60, RZ, 0xfc, !PT ;  /* 0x00000060060f7812 */ /* 0x000fc400078efcff */
[----:B------:R-:W-:Y:S02]  /*0710*/  FSETP.GT.AND P5, PT, R14, RZ, PT ;  /* 0x000000ff0e00720b */ /* 0x000fe40003fa4000 */
[----:B------:R-:W-:Y:S02]  /*0720*/  LEA.HI R6, R9, UR4, RZ, 0x1f ;  /* 0x0000000409067c11 */ /* 0x000fe4000f8ff8ff */
[----:B------:R-:W-:Y:S02]  /*0730*/  LEA R13, R5, R8, 0x2 ;  /* 0x00000008050d7211 */ /* 0x000fe400078e10ff */
[----:B------:R-:W-:Y:S01]  /*0740*/  LEA.HI R8, R15, UR4, RZ, 0x1f ;  /* 0x000000040f087c11 */ /* 0x000fe2000f8ff8ff */
[----:B------:R-:W-:Y:S02]  /*0750*/  IMAD R16, R5, 0x4, R6 ;  /* 0x0000000405107824 */ /* 0x000fe400078e0206 */
[----:B------:R-:W-:Y:S01]  /*0760*/  @!P1 FMUL R23, R23, 0.20000000298023223877 ;  /* 0x3e4ccccd17179820 */ /* 0x000fe20000400000 */
[----:B------:R-:W-:Y:S01]  /*0770*/  @!P2 FMUL R27, R27, 0.20000000298023223877 ;  /* 0x3e4ccccd1b1ba820 */ /* 0x000fe20000400000 */
[----:B------:R-:W-:Y:S01]  /*0780*/  IMAD R18, R5, 0x4, R8 ;  /* 0x0000000405127824 */ /* 0x000fe200078e0208 */
[----:B------:R-:W-:Y:S01]  /*0790*/  STS [R13], R20 ;  /* 0x000000140d007388 */ /* 0x000fe20000000800 */
[----:B------:R-:W-:Y:S01]  /*07a0*/  @!P3 FMUL R12, R12, 0.20000000298023223877 ;  /* 0x3e4ccccd0c0cb820 */ /* 0x000fe20000400000 */
[----:B------:R-:W-:Y:S01]  /*07b0*/  @!P4 FMUL R10, R10, 0.20000000298023223877 ;  /* 0x3e4ccccd0a0ac820 */ /* 0x000fe20000400000 */
[----:B------:R-:W-:Y:S01]  /*07c0*/  @!P5 FMUL R14, R14, 0.20000000298023223877 ;  /* 0x3e4ccccd0e0ed820 */ /* 0x000fe20000400000 */
[----:B------:R0:W-:Y:S01]  /*07d0*/  STS [R16+0x80], R17 ;  /* 0x0000801110007388 */ /* 0x0001e20000000800 */
[----:B------:R-:W-:Y:S01]  /*07e0*/  IMAD.SHL.U32 R21, R21, 0x2, RZ ;  /* 0x0000000215157824 */ /* 0x000fe200078e00ff */
[----:B------:R-:W-:Y:S01]  /*07f0*/  LOP3.LUT R11, R25, 0x1fc, RZ, 0xc0, !PT ;  /* 0x000001fc190b7812 */ /* 0x000fe200078ec0ff */
[----:B------:R-:W1:Y:S01]  /*0800*/  LDC.64 R8, c[0x0][0x228] ;  /* 0x00008a00ff087b82 */ /* 0x000e620000000a00 */
[----:B------:R-:W-:Y:S04]  /*0810*/  STS [R19+0x100], R22 ;  /* 0x0001001613007388 */ /* 0x000fe80000000800 */
[----:B------:R-:W-:Y:S04]  /*0820*/  STS [R18+0x180], R23 ;  /* 0x0001801712007388 */ /* 0x000fe80000000800 */
[----:B------:R-:W-:Y:S04]  /*0830*/  STS [R13+0x40], R27 ;  /* 0x0000401b0d007388 */ /* 0x000fe80000000800 */
[----:B------:R-:W-:Y:S04]  /*0840*/  STS [R16+0xc0], R12 ;  /* 0x0000c00c10007388 */ /* 0x000fe80000000800 */
[----:B------:R2:W-:Y:S04]  /*0850*/  STS [R19+0x140], R10 ;  /* 0x0001400a13007388 */ /* 0x0005e80000000800 */
[----:B------:R-:W-:Y:S01]  /*0860*/  STS [R18+0x1c0], R14 ;  /* 0x0001c00e12007388 */ /* 0x000fe20000000800 */
[----:B------:R-:W-:-:S05]  /*0870*/  LOP3.LUT R21, R21, 0xf0, RZ, 0xc0, !PT ;  /* 0x000000f015157812 */ /* 0x000fca00078ec0ff */
[----:B------:R-:W-:-:S04]  /*0880*/  VIADD R4, R21, UR4 ;  /* 0x0000000415047c36 */ /* 0x000fc80008000000 */
[----:B------:R-:W-:Y:S01]  /*0890*/  IMAD R4, R11, 0x4, R4 ;  /* 0x000000040b047824 */ /* 0x000fe200078e0204 */
[----:B------:R-:W-:Y:S01]  /*08a0*/  BAR.SYNC.DEFER_BLOCKING 0x0 ;  /* 0x0000000000007b1d */ /* 0x000fe20000010000 */
[--C-:B------:R-:W-:Y:S02]  /*08b0*/  SHF.R.S32.HI R15, RZ, 0x1f, R2.reuse ;  /* 0x0000001fff0f7819 */ /* 0x100fe40000011402 */
[----:B0-----:R-:W-:Y:S02]  /*08c0*/  SHF.R.S32.HI R17, RZ, 0x1f, R2 ;  /* 0x0000001fff117819 */ /* 0x001fe40000011402 */
[-C--:B------:R-:W-:Y:S01]  /*08d0*/  LEA.HI R15, R15, R2.reuse, RZ, 0x4 ;  /* 0x000000020f0f7211 */ /* 0x080fe200078f20ff */
[----:B------:R-:W0:Y:S01]  /*08e0*/  LDS.128 R4, [R4] ;  /* 0x0000000004047984 */ /* 0x000e220000000c00 */
[----:B------:R-:W-:Y:S02]  /*08f0*/  LEA.HI R17, R17, R2, RZ, 0x4 ;  /* 0x0000000211117211 */ /* 0x000fe400078f20ff */
[----:B------:R-:W-:-:S02]  /*0900*/  SHF.L.U32 R15, R15, 0x7, RZ ;  /* 0x000000070f0f7819 */ /* 0x000fc400000006ff */
[----:B------:R-:W-:Y:S02]  /*0910*/  LOP3.LUT R17, R17, 0xfffffff0, RZ, 0xc0, !PT ;  /* 0xfffffff011117812 */ /* 0x000fe400078ec0ff */
[----:B------:R-:W-:Y:S02]  /*0920*/  LOP3.LUT R15, R15, 0xfffff800, RZ, 0xc0, !PT ;  /* 0xfffff8000f0f7812 */ /* 0x000fe400078ec0ff */
[----:B--2---:R-:W-:Y:S02]  /*0930*/  LOP3.LUT R10, R0, R3, RZ, 0xfc, !PT ;  /* 0x00000003000a7212 */ /* 0x004fe400078efcff */
[----:B------:R-:W-:Y:S02]  /*0940*/  LOP3.LUT R0, R0, 0x10, R3, 0xfe, !PT ;  /* 0x0000001000007812 */ /* 0x000fe400078efe03 */
[----:B------:R-:W-:Y:S02]  /*0950*/  LOP3.LUT R12, R11, 0x200, RZ, 0xfc, !PT ;  /* 0x000002000b0c7812 */ /* 0x000fe400078efcff */
[----:B------:R-:W-:-:S02]  /*0960*/  IADD3 R15, R15, R2, -R17 ;  /* 0x000000020f0f7210 */ /* 0x000fc40007ffe811 */
[----:B------:R-:W-:Y:S02]  /*0970*/  ISETP.LT.AND P1, PT, R10, 0x80, !P0 ;  /* 0x000000800a00780c */ /* 0x000fe40004721270 */
[----:B------:R-:W-:Y:S01]  /*0980*/  ISETP.LT.AND P0, PT, R0, 0x80, !P0 ;  /* 0x000000800000780c */ /* 0x000fe20004701270 */
[----:B------:R-:W-:Y:S01]  /*0990*/  IMAD R3, R10, 0x10, R15 ;  /* 0x000000100a037824 */ /* 0x000fe200078e020f */
[----:B------:R-:W-:-:S03]  /*09a0*/  SHF.R.U32.HI R12, RZ, 0x1, R12 ;  /* 0x00000001ff0c7819 */ /* 0x000fc6000001160c */
[----:B-1----:R-:W-:Y:S01]  /*09b0*/  IMAD.WIDE R2, R3, 0x4, R8 ;  /* 0x0000000403027825 */ /* 0x002fe200078e0208 */
[----:B------:R-:W-:-:S05]  /*09c0*/  LOP3.LUT R12, R12, 0x1f0, RZ, 0xc0, !PT ;  /* 0x000001f00c0c7812 */ /* 0x000fca00078ec0ff */
[----:B------:R-:W-:-:S04]  /*09d0*/  VIADD R12, R12, UR4 ;  /* 0x000000040c0c7c36 */ /* 0x000fc80008000000 */
[----:B------:R-:W-:Y:S01]  /*09e0*/  IMAD R12, R11, 0x4, R12 ;  /* 0x000000040b0c7824 */ /* 0x000fe200078e020c */
[----:B0-----:R0:W-:Y:S02]  /*09f0*/  @P1 STG.E.128 desc[UR6][R2.64], R4 ;  /* 0x0000000402001986 */ /* 0x0011e4000c101d06 */
[----:B0-----:R-:W-:Y:S05]  /*0a00*/  @!P0 EXIT ;  /* 0x000000000000894d */ /* 0x001fea0003800000 */
[----:B0-----:R-:W0:Y:S01]  /*0a10*/  LDS.128 R4, [R12+0x800] ;  /* 0x000800000c047984 */ /* 0x001e220000000c00 */
[----:B------:R-:W-:-:S04]  /*0a20*/  IMAD R15, R0, 0x10, R15 ;  /* 0x00000010000f7824 */ /* 0x000fc800078e020f */
[----:B------:R-:W-:-:S05]  /*0a30*/  IMAD.WIDE R8, R15, 0x4, R8 ;  /* 0x000000040f087825 */ /* 0x000fca00078e0208 */
[----:B0-----:R-:W-:Y:S01]  /*0a40*/  STG.E.128 desc[UR6][R8.64], R4 ;  /* 0x0000000408007986 */ /* 0x001fe2000c101d06 */
[----:B------:R-:W-:Y:S05]  /*0a50*/  EXIT ;  /* 0x000000000000794d */ /* 0x000fea0003800000 */
.L_x_0:
[----:B------:R-:W-:-:S00]  /*0a60*/  BRA `(.L_x_0) ;  /* 0xfffffffc00fc7947 */ /* 0x000fc0000383ffff */
[----:B------:R-:W-:-:S00]  /*0a70*/  NOP ;  /* 0x0000000000007918 */ /* 0x000fc00000000000 */
        /* <DEDUP_REMOVED lines=8> */
.L_x_1:


//--------------------- .nv.global.init           --------------------------
	.section	.nv.global.init,"aw",@progbits
.nv.global.init:
	.type		_$_str,@object
	.size		_$_str,(.L_0 - _$_str)
_$_str:
        /*0000*/ 	.byte	0x5f, 0x5f, 0x43, 0x55, 0x44, 0x41, 0x5f, 0x46, 0x54, 0x5a, 0x00
.L_0:


//--------------------- .nv.shared.triton_poi_fused_leaky_relu_4 --------------------------
	.section	.nv.shared.triton_poi_fused_leaky_relu_4,"aw",@nobits
	.sectionflags	@""
	.align	16
	.zero		1024


//--------------------- .nv.constant0.triton_poi_fused_leaky_relu_4 --------------------------
	.section	.nv.constant0.triton_poi_fused_leaky_relu_4,"a",@progbits
	.sectionflags	@""
	.align	4
.nv.constant0.triton_poi_fused_leaky_relu_4:
	.zero		568
